//
// Generated by NVIDIA NVVM Compiler
//
// Compiler Build ID: CL-36424714
// Cuda compilation tools, release 13.0, V13.0.88
// Based on NVVM 20.0.0
//

.version 9.0
.target sm_100
.address_size 64

	// .globl	_Z15get_block_valuePiS_

.visible .entry _Z15get_block_valuePiS_(
	.param .u64 .ptr .align 1 _Z15get_block_valuePiS__param_0,
	.param .u64 .ptr .align 1 _Z15get_block_valuePiS__param_1
)
{


	ret;

}


// ===== COMPILED SASS (sm_100) =====

	.target	sm_100

	.elftype	@"ET_EXEC"


//--------------------- .note.nv.tkinfo           --------------------------
	.section	.note.nv.tkinfo,"",@"SHT_NOTE"
	.sectionflags	@"SHF_NOTE_NV_TKINFO"
	.tkinfo
        /*0018*/ 	.word	0x00000002
        /*0030*/ 	.string	""
        /*0030*/ 	.string	"ptxas"
        /*0030*/ 	.string	"Cuda compilation tools, release 13.0, V13.0.88"
        /*0030*/ 	.string	"Build cuda_13.0.r13.0/compiler.36424714_0"
        /*0030*/ 	.string	"-arch sm_100 -m 64 "



//--------------------- .note.nv.cuinfo           --------------------------
	.section	.note.nv.cuinfo,"",@"SHT_NOTE"
	.sectionflags	@"SHF_NOTE_NV_CUINFO"
        /*0018*/ 	.short	0x0002
        /*001a*/ 	.short	0x0064
        /*001c*/ 	.short	0x0082
	.zero		2


//--------------------- .nv.info                  --------------------------
	.section	.nv.info,"",@"SHT_CUDA_INFO"
	.align	4


	//----- nvinfo : EIATTR_REGCOUNT
	.align		4
        /*0000*/ 	.byte	0x04, 0x2f
        /*0002*/ 	.short	(.L_1 - .L_0)
	.align		4
.L_0:
        /*0004*/ 	.word	index@(_Z15get_block_valuePiS_)
        /*0008*/ 	.word	0x00000004


	//----- nvinfo : EIATTR_FRAME_SIZE
	.align		4
.L_1:
        /*000c*/ 	.byte	0x04, 0x11
        /*000e*/ 	.short	(.L_3 - .L_2)
	.align		4
.L_2:
        /*0010*/ 	.word	index@(_Z15get_block_valuePiS_)
        /*0014*/ 	.word	0x00000000


	//----- nvinfo : EIATTR_MIN_STACK_SIZE
	.align		4
.L_3:
        /*0018*/ 	.byte	0x04, 0x12
        /*001a*/ 	.short	(.L_5 - .L_4)
	.align		4
.L_4:
        /*001c*/ 	.word	index@(_Z15get_block_valuePiS_)
        /*0020*/ 	.word	0x00000000
.L_5:


//--------------------- .nv.compat                --------------------------
	.section	.nv.compat,"",@"SHT_CUDA_COMPAT_INFO"
	.align	4
        /*0000*/ 	.byte	0x02, 0x09, 0x00, 0x00, 0x02, 0x02, 0x01, 0x00, 0x02, 0x05, 0x05, 0x00, 0x03, 0x07, 0x01, 0x01
        /*0010*/ 	.byte	0x02, 0x03, 0x00, 0x00, 0x02, 0x06, 0x01, 0x00, 0x04, 0x0b, 0x08, 0x00, 0x09, 0x00, 0x00, 0x00
        /*0020*/ 	.byte	0x00, 0x00, 0x00, 0x00


//--------------------- .nv.info._Z15get_block_valuePiS_ --------------------------
	.section	.nv.info._Z15get_block_valuePiS_,"",@"SHT_CUDA_INFO"
	.sectionflags	@""
	.align	4


	//----- nvinfo : EIATTR_CUDA_API_VERSION
	.align		4
        /*0000*/ 	.byte	0x04, 0x37
        /*0002*/ 	.short	(.L_7 - .L_6)
.L_6:
        /*0004*/ 	.word	0x00000082


	//----- nvinfo : EIATTR_KPARAM_INFO
	.align		4
.L_7:
        /*0008*/ 	.byte	0x04, 0x17
        /*000a*/ 	.short	(.L_9 - .L_8)
.L_8:
        /*000c*/ 	.word	0x00000000
        /*0010*/ 	.short	0x0001
        /*0012*/ 	.short	0x0008
        /*0014*/ 	.byte	0x00, 0xf5, 0x21, 0x00


	//----- nvinfo : EIATTR_KPARAM_INFO
	.align		4
.L_9:
        /*0018*/ 	.byte	0x04, 0x17
        /*001a*/ 	.short	(.L_11 - .L_10)
.L_10:
        /*001c*/ 	.word	0x00000000
        /*0020*/ 	.short	0x0000
        /*0022*/ 	.short	0x0000
        /*0024*/ 	.byte	0x00, 0xf5, 0x21, 0x00


	//----- nvinfo : EIATTR_SPARSE_MMA_MASK
	.align		4
.L_11:
        /*0028*/ 	.byte	0x03, 0x50
        /*002a*/ 	.short	0x0000


	//----- nvinfo : EIATTR_MAXREG_COUNT
	.align		4
        /*002c*/ 	.byte	0x03, 0x1b
        /*002e*/ 	.short	0x00ff


	//----- nvinfo : EIATTR_MERCURY_ISA_VERSION
	.align		4
        /*0030*/ 	.byte	0x03, 0x5f
        /*0032*/ 	.short	0x0101


	//----- nvinfo : EIATTR_VRC_CTA_INIT_COUNT
	.align		4
        /*0034*/ 	.byte	0x02, 0x4a
	.zero		1
	.zero		1


	//----- nvinfo : EIATTR_EXIT_INSTR_OFFSETS
	.align		4
        /*0038*/ 	.byte	0x04, 0x1c
        /*003a*/ 	.short	(.L_13 - .L_12)


	//   ....[0]....
.L_12:
        /*003c*/ 	.word	0x00000010


	//----- nvinfo : EIATTR_CBANK_PARAM_SIZE
	.align		4
.L_13:
        /*0040*/ 	.byte	0x03, 0x19
        /*0042*/ 	.short	0x0010


	//----- nvinfo : EIATTR_PARAM_CBANK
	.align		4
        /*0044*/ 	.byte	0x04, 0x0a
        /*0046*/ 	.short	(.L_15 - .L_14)
	.align		4
.L_14:
        /*0048*/ 	.word	index@(.nv.constant0._Z15get_block_valuePiS_)
        /*004c*/ 	.short	0x0380
        /*004e*/ 	.short	0x0010


	//----- nvinfo : EIATTR_SW_WAR
	.align		4
.L_15:
        /*0050*/ 	.byte	0x04, 0x36
        /*0052*/ 	.short	(.L_17 - .L_16)
.L_16:
        /*0054*/ 	.word	0x00000008
.L_17:


//--------------------- .nv.callgraph             --------------------------
	.section	.nv.callgraph,"",@"SHT_CUDA_CALLGRAPH"
	.align	4
	.sectionentsize	8
	.align		4
        /*0000*/ 	.word	0x00000000
	.align		4
        /*0004*/ 	.word	0xffffffff
	.align		4
        /*0008*/ 	.word	0x00000000
	.align		4
        /*000c*/ 	.word	0xfffffffe
	.align		4
        /*0010*/ 	.word	0x00000000
	.align		4
        /*0014*/ 	.word	0xfffffffd
	.align		4
        /*0018*/ 	.word	0x00000000
	.align		4
        /*001c*/ 	.word	0xfffffffc


//--------------------- .text._Z15get_block_valuePiS_ --------------------------
	.section	.text._Z15get_block_valuePiS_,"ax",@progbits
	.align	128
        .global         _Z15get_block_valuePiS_
        .type           _Z15get_block_valuePiS_,@function
        .size           _Z15get_block_valuePiS_,(.L_x_1 - _Z15get_block_valuePiS_)
        .other          _Z15get_block_valuePiS_,@"STO_CUDA_ENTRY STV_DEFAULT"
_Z15get_block_valuePiS_:
.text._Z15get_block_valuePiS_:
[----:B------:R-:W-:Y:S01]  /*0000*/  LDC R1, c[0x0][0x37c] ;  /* 0x0000df00ff017b82 */ /* 0x000fe20000000800 */
[----:B------:R-:W-:Y:S05]  /*0010*/  EXIT ;  /* 0x000000000000794d */ /* 0x000fea0003800000 */
.L_x_0:
[----:B------:R-:W-:-:S00]  /*0020*/  BRA `(.L_x_0) ;  /* 0xfffffffc00fc7947 */ /* 0x000fc0000383ffff */
[----:B------:R-:W-:-:S00]  /*0030*/  NOP ;  /* 0x0000000000007918 */ /* 0x000fc00000000000 */
        /* <DEDUP_REMOVED lines=12> */
.L_x_1:


//--------------------- .nv.shared.reserved.0     --------------------------
	.section	.nv.shared.reserved.0,"aw",@nobits
	.weak		__nv_reservedSMEM_offset_0_alias
	.size		__nv_reservedSMEM_offset_0_alias, 0, 64
	.other		__nv_reservedSMEM_offset_0_alias,@"STO_CUDA_RESERVED_SHARED STV_DEFAULT"
__nv_reservedSMEM_offset_0_alias:
	.zero		0
	.zero		64


//--------------------- .nv.constant0._Z15get_block_valuePiS_ --------------------------
	.section	.nv.constant0._Z15get_block_valuePiS_,"a",@progbits
	.sectionflags	@""
	.align	4
.nv.constant0._Z15get_block_valuePiS_:
	.zero		912


//--------------------- SYMBOLS --------------------------

	.type		.nv.reservedSmem.offset0,@object
	.size		.nv.reservedSmem.offset0,0x4
